	.headerflags	@"EF_CUDA_TEXMODE_UNIFIED EF_CUDA_64BIT_ADDRESS EF_CUDA_ACCELERATORS EF_CUDA_SM90 EF_CUDA_VIRTUAL_SM(EF_CUDA_SM90)"
	.elftype	@"ET_EXEC"


//--------------------- .nv.info                  --------------------------
	.section	.nv.info,"",@"SHT_CUDA_INFO"
	.align	4


	//----- nvinfo : EIATTR_REGCOUNT
	.align		4
        /*0000*/ 	.byte	0x04, 0x2f
        /*0002*/ 	.short	(.L_1 - .L_0)
	.align		4
.L_0:
        /*0004*/ 	.word	index@(triton_poi_fused_cat_7)
        /*0008*/ 	.word	0x0000000a


	//----- nvinfo : EIATTR_MIN_STACK_SIZE
	.align		4
.L_1:
        /*000c*/ 	.byte	0x04, 0x12
        /*000e*/ 	.short	(.L_3 - .L_2)
	.align		4
.L_2:
        /*0010*/ 	.word	index@(triton_poi_fused_cat_7)
        /*0014*/ 	.word	0x00000000


	//----- nvinfo : EIATTR_FRAME_SIZE
	.align		4
.L_3:
        /*0018*/ 	.byte	0x04, 0x11
        /*001a*/ 	.short	(.L_5 - .L_4)
	.align		4
.L_4:
        /*001c*/ 	.word	index@(triton_poi_fused_cat_7)
        /*0020*/ 	.word	0x00000000


	//----- nvinfo : EIATTR_MIN_STACK_SIZE
	.align		4
.L_5:
        /*0024*/ 	.byte	0x04, 0x12
        /*0026*/ 	.short	(.L_7 - .L_6)
	.align		4
.L_6:
        /*0028*/ 	.word	index@(triton_poi_fused_cat_7)
        /*002c*/ 	.word	0x00000000
.L_7:


//--------------------- .nv.info.triton_poi_fused_cat_7 --------------------------
	.section	.nv.info.triton_poi_fused_cat_7,"",@"SHT_CUDA_INFO"
	.sectionflags	@""
	.align	4


	//----- nvinfo : EIATTR_CUDA_API_VERSION
	.align		4
        /*0000*/ 	.byte	0x04, 0x37
        /*0002*/ 	.short	(.L_9 - .L_8)
.L_8:
        /*0004*/ 	.word	0x0000007c


	//----- nvinfo : EIATTR_KPARAM_INFO
	.align		4
.L_9:
        /*0008*/ 	.byte	0x04, 0x17
        /*000a*/ 	.short	(.L_11 - .L_10)
.L_10:
        /*000c*/ 	.word	0x00000000
        /*0010*/ 	.short	0x0002
        /*0012*/ 	.short	0x0010
        /*0014*/ 	.byte	0x00, 0xf0, 0x11, 0x00


	//----- nvinfo : EIATTR_KPARAM_INFO
	.align		4
.L_11:
        /*0018*/ 	.byte	0x04, 0x17
        /*001a*/ 	.short	(.L_13 - .L_12)
.L_12:
        /*001c*/ 	.word	0x00000000
        /*0020*/ 	.short	0x0001
        /*0022*/ 	.short	0x0008
        /*0024*/ 	.byte	0x00, 0xf4, 0x21, 0x00


	//----- nvinfo : EIATTR_KPARAM_INFO
	.align		4
.L_13:
        /*0028*/ 	.byte	0x04, 0x17
        /*002a*/ 	.short	(.L_15 - .L_14)
.L_14:
        /*002c*/ 	.word	0x00000000
        /*0030*/ 	.short	0x0000
        /*0032*/ 	.short	0x0000
        /*0034*/ 	.byte	0x00, 0xf4, 0x21, 0x00


	//----- nvinfo : EIATTR_SPARSE_MMA_MASK
	.align		4
.L_15:
        /*0038*/ 	.byte	0x03, 0x50
        /*003a*/ 	.short	0x0000


	//----- nvinfo : EIATTR_MAXREG_COUNT
	.align		4
        /*003c*/ 	.byte	0x03, 0x1b
        /*003e*/ 	.short	0x00ff


	//----- nvinfo : EIATTR_EXIT_INSTR_OFFSETS
	.align		4
        /*0040*/ 	.byte	0x04, 0x1c
        /*0042*/ 	.short	(.L_17 - .L_16)


	//   ....[0]....
.L_16:
        /*0044*/ 	.word	0x00000190


	//   ....[1]....
        /*0048*/ 	.word	0x000001b0


	//----- nvinfo : EIATTR_REQNTID
	.align		4
.L_17:
        /*004c*/ 	.byte	0x04, 0x10
        /*004e*/ 	.short	(.L_19 - .L_18)
.L_18:
        /*0050*/ 	.word	0x00000080
        /*0054*/ 	.word	0x00000001
        /*0058*/ 	.word	0x00000001


	//----- nvinfo : EIATTR_CBANK_PARAM_SIZE
	.align		4
.L_19:
        /*005c*/ 	.byte	0x03, 0x19
        /*005e*/ 	.short	0x0014


	//----- nvinfo : EIATTR_PARAM_CBANK
	.align		4
        /*0060*/ 	.byte	0x04, 0x0a
        /*0062*/ 	.short	(.L_21 - .L_20)
	.align		4
.L_20:
        /*0064*/ 	.word	index@(.nv.constant0.triton_poi_fused_cat_7)
        /*0068*/ 	.short	0x0210
        /*006a*/ 	.short	0x0014


	//----- nvinfo : EIATTR_SW_WAR
	.align		4
.L_21:
        /*006c*/ 	.byte	0x04, 0x36
        /*006e*/ 	.short	(.L_23 - .L_22)
.L_22:
        /*0070*/ 	.word	0x00000008
.L_23:


//--------------------- .nv.callgraph             --------------------------
	.section	.nv.callgraph,"",@"SHT_CUDA_CALLGRAPH"
	.align	4
	.sectionentsize	8
	.align		4
        /*0000*/ 	.word	0x00000000
	.align		4
        /*0004*/ 	.word	0xffffffff
	.align		4
        /*0008*/ 	.word	0x00000000
	.align		4
        /*000c*/ 	.word	0xfffffffe
	.align		4
        /*0010*/ 	.word	0x00000000
	.align		4
        /*0014*/ 	.word	0xfffffffd
	.align		4
        /*0018*/ 	.word	0x00000000
	.align		4
        /*001c*/ 	.word	0xfffffffc


//--------------------- .text.triton_poi_fused_cat_7 --------------------------
	.section	.text.triton_poi_fused_cat_7,"ax",@progbits
	.align	128
        .global         triton_poi_fused_cat_7
        .type           triton_poi_fused_cat_7,@function
        .size           triton_poi_fused_cat_7,(.L_x_1 - triton_poi_fused_cat_7)
        .other          triton_poi_fused_cat_7,@"STO_CUDA_ENTRY STV_DEFAULT"
triton_poi_fused_cat_7:
.text.triton_poi_fused_cat_7:
[----:B------:R-:W0:Y:S02]  /*0000*/  LDC R1, c[0x0][0x28] ;  /* 0x00000a00ff017b82 */ /* 0x000e240000000800 */
[----:B------:R-:W1:Y:S01]  /*0010*/  S2R R0, SR_TID.X ;  /* 0x0000000000007919 */ /* 0x000e620000002100 */
[----:B------:R-:W-:Y:S01]  /*0020*/  IMAD.MOV.U32 R6, RZ, RZ, RZ ;  /* 0x000000ffff067224 */ /* 0x000fe200078e00ff */
[----:B------:R-:W-:Y:S01]  /*0030*/  ULDC.64 UR4, c[0x0][0x208] ;  /* 0x0000820000047ab9 */ /* 0x000fe20000000a00 */
[----:B------:R-:W2:Y:S01]  /*0040*/  S2R R3, SR_CTAID.X ;  /* 0x0000000000037919 */ /* 0x000ea20000002500 */
[----:B-1----:R-:W-:-:S05]  /*0050*/  LOP3.LUT R0, R0, 0x7f, RZ, 0xc0, !PT ;  /* 0x0000007f00007812 */ /* 0x002fca00078ec0ff */
[----:B--2---:R-:W-:-:S05]  /*0060*/  IMAD R0, R3, 0x80, R0 ;  /* 0x0000008003007824 */ /* 0x004fca00078e0200 */
[----:B------:R-:W-:-:S04]  /*0070*/  SHF.R.S32.HI R3, RZ, 0x1f, R0 ;  /* 0x0000001fff037819 */ /* 0x000fc80000011400 */
[----:B------:R-:W-:Y:S02]  /*0080*/  LEA.HI R4, R3, R0, RZ, 0x2 ;  /* 0x0000000003047211 */ /* 0x000fe400078f10ff */
[----:B------:R-:W1:Y:S02]  /*0090*/  LDC.64 R2, c[0x0][0x210] ;  /* 0x00008400ff027b82 */ /* 0x000e640000000a00 */
[----:B------:R-:W-:Y:S02]  /*00a0*/  LOP3.LUT R5, R4, 0xfffffffc, RZ, 0xc0, !PT ;  /* 0xfffffffc04057812 */ /* 0x000fe400078ec0ff */
[----:B------:R-:W-:Y:S02]  /*00b0*/  SHF.R.S32.HI R4, RZ, 0x2, R4 ;  /* 0x00000002ff047819 */ /* 0x000fe40000011404 */
[----:B------:R-:W-:Y:S02]  /*00c0*/  IADD3 R5, R0, 0x1, -R5 ;  /* 0x0000000100057810 */ /* 0x000fe40007ffe805 */
[----:B------:R-:W-:-:S02]  /*00d0*/  LOP3.LUT R4, R4, 0x80000003, RZ, 0xc0, !PT ;  /* 0x8000000304047812 */ /* 0x000fc400078ec0ff */
[----:B------:R-:W-:Y:S01]  /*00e0*/  ISETP.GE.U32.AND P0, PT, R5, 0x4, PT ;  /* 0x000000040500780c */ /* 0x000fe20003f06070 */
[----:B------:R-:W-:-:S03]  /*00f0*/  VIADD R5, R0, 0xfffffffd ;  /* 0xfffffffd00057836 */ /* 0x000fc60000000000 */
[----:B------:R-:W-:-:S04]  /*0100*/  ISETP.GT.AND P0, PT, R4, RZ, !P0 ;  /* 0x000000ff0400720c */ /* 0x000fc80004704270 */
[C---:B------:R-:W-:Y:S01]  /*0110*/  ISETP.LT.AND P0, PT, R0.reuse, 0x100, P0 ;  /* 0x000001000000780c */ /* 0x040fe20000701270 */
[----:B-1----:R-:W-:Y:S02]  /*0120*/  IMAD.WIDE R2, R5, 0x4, R2 ;  /* 0x0000000405027825 */ /* 0x002fe400078e0202 */
[----:B------:R-:W1:Y:S10]  /*0130*/  LDC.64 R4, c[0x0][0x218] ;  /* 0x00008600ff047b82 */ /* 0x000e740000000a00 */
[----:B------:R-:W2:Y:S01]  /*0140*/  @P0 LDG.E R6, desc[UR4][R2.64] ;  /* 0x0000000402060981 */ /* 0x000ea2000c1e1900 */
[C---:B------:R-:W-:Y:S01]  /*0150*/  ISETP.GE.AND P1, PT, R0.reuse, 0x100, PT ;  /* 0x000001000000780c */ /* 0x040fe20003f26270 */
[----:B------:R-:W-:-:S04]  /*0160*/  IMAD R7, R0, 0x19, RZ ;  /* 0x0000001900077824 */ /* 0x000fc800078e02ff */
[----:B-1----:R-:W-:Y:S01]  /*0170*/  IMAD.WIDE R4, R7, 0x4, R4 ;  /* 0x0000000407047825 */ /* 0x002fe200078e0204 */
[----:B--2---:R-:W-:-:S07]  /*0180*/  SEL R7, R6, 0xc61c4000, P0 ;  /* 0xc61c400006077807 */ /* 0x004fce0000000000 */
[----:B------:R-:W-:Y:S05]  /*0190*/  @P1 EXIT ;  /* 0x000000000000194d */ /* 0x000fea0003800000 */
[----:B------:R-:W-:Y:S01]  /*01a0*/  STG.E desc[UR4][R4.64], R7 ;  /* 0x0000000704007986 */ /* 0x000fe2000c101904 */
[----:B------:R-:W-:Y:S05]  /*01b0*/  EXIT ;  /* 0x000000000000794d */ /* 0x000fea0003800000 */
.L_x_0:
[----:B------:R-:W-:-:S00]  /*01c0*/  BRA `(.L_x_0) ;  /* 0xfffffffc00fc7947 */ /* 0x000fc0000383ffff */
[----:B------:R-:W-:-:S00]  /*01d0*/  NOP ;  /* 0x0000000000007918 */ /* 0x000fc00000000000 */
        /* <DEDUP_REMOVED lines=10> */
.L_x_1:


//--------------------- .nv.constant0.triton_poi_fused_cat_7 --------------------------
	.section	.nv.constant0.triton_poi_fused_cat_7,"a",@progbits
	.sectionflags	@""
	.align	4
.nv.constant0.triton_poi_fused_cat_7:
	.zero		548
